//
// Generated by NVIDIA NVVM Compiler
//
// Compiler Build ID: CL-36424714
// Cuda compilation tools, release 13.0, V13.0.88
// Based on NVVM 20.0.0
//

.version 9.0
.target sm_100
.address_size 64

	// .globl	_Z16checkPrimeKernelxiPxPb

.visible .entry _Z16checkPrimeKernelxiPxPb(
	.param .u64 _Z16checkPrimeKernelxiPxPb_param_0,
	.param .u32 _Z16checkPrimeKernelxiPxPb_param_1,
	.param .u64 .ptr .align 1 _Z16checkPrimeKernelxiPxPb_param_2,
	.param .u64 .ptr .align 1 _Z16checkPrimeKernelxiPxPb_param_3
)
{
	.reg .pred 	%p<10>;
	.reg .b16 	%rs<9>;
	.reg .b32 	%r<10>;
	.reg .b64 	%rd<24>;

	ld.param.u64 	%rd7, [_Z16checkPrimeKernelxiPxPb_param_0];
	ld.param.u32 	%r2, [_Z16checkPrimeKernelxiPxPb_param_1];
	ld.param.u64 	%rd8, [_Z16checkPrimeKernelxiPxPb_param_2];
	ld.param.u64 	%rd9, [_Z16checkPrimeKernelxiPxPb_param_3];
	mov.u32 	%r3, %ctaid.x;
	mov.u32 	%r4, %ntid.x;
	mov.u32 	%r5, %tid.x;
	mad.lo.s32 	%r1, %r3, %r4, %r5;
	setp.ge.s32 	%p1, %r1, %r2;
	@%p1 bra 	$L__BB0_12;
	shl.b32 	%r6, %r1, 1;
	cvt.s64.s32 	%rd10, %r6;
	add.s64 	%rd1, %rd7, %rd10;
	setp.lt.s64 	%p2, %rd1, 2;
	mov.b16 	%rs2, 0;
	mov.u16 	%rs8, %rs2;
	@%p2 bra 	$L__BB0_11;
	setp.eq.s64 	%p3, %rd1, 2;
	mov.b16 	%rs3, 1;
	mov.u16 	%rs8, %rs3;
	@%p3 bra 	$L__BB0_11;
	and.b64  	%rd11, %rd7, 1;
	setp.eq.b64 	%p4, %rd11, 1;
	not.pred 	%p5, %p4;
	mov.u16 	%rs8, %rs2;
	@%p5 bra 	$L__BB0_11;
	setp.lt.u64 	%p6, %rd1, 9;
	mov.u16 	%rs8, %rs3;
	@%p6 bra 	$L__BB0_11;
	mov.b64 	%rd22, 3;
	cvt.u32.u64 	%r8, %rd1;
	bra.uni 	$L__BB0_7;
$L__BB0_6:
	add.s64 	%rd22, %rd22, 2;
	mul.lo.s64 	%rd15, %rd22, %rd22;
	setp.gt.s64 	%p9, %rd15, %rd1;
	mov.u16 	%rs8, %rs3;
	@%p9 bra 	$L__BB0_11;
$L__BB0_7:
	or.b64  	%rd13, %rd1, %rd22;
	and.b64  	%rd14, %rd13, -4294967296;
	setp.ne.s64 	%p7, %rd14, 0;
	@%p7 bra 	$L__BB0_9;
	cvt.u32.u64 	%r7, %rd22;
	rem.u32 	%r9, %r8, %r7;
	cvt.u64.u32 	%rd23, %r9;
	bra.uni 	$L__BB0_10;
$L__BB0_9:
	rem.u64 	%rd23, %rd1, %rd22;
$L__BB0_10:
	setp.ne.s64 	%p8, %rd23, 0;
	mov.u16 	%rs8, %rs2;
	@%p8 bra 	$L__BB0_6;
$L__BB0_11:
	cvt.s64.s32 	%rd16, %r1;
	cvta.to.global.u64 	%rd17, %rd8;
	mul.wide.s32 	%rd18, %r1, 8;
	add.s64 	%rd19, %rd17, %rd18;
	st.global.u64 	[%rd19], %rd1;
	cvta.to.global.u64 	%rd20, %rd9;
	add.s64 	%rd21, %rd20, %rd16;
	st.global.u8 	[%rd21], %rs8;
$L__BB0_12:
	ret;

}


// ===== COMPILED SASS (sm_100) =====

	.target	sm_100

	.elftype	@"ET_EXEC"


//--------------------- .note.nv.tkinfo           --------------------------
	.section	.note.nv.tkinfo,"",@"SHT_NOTE"
	.sectionflags	@"SHF_NOTE_NV_TKINFO"
	.tkinfo
        /*0018*/ 	.word	0x00000002
        /*0030*/ 	.string	""
        /*0030*/ 	.string	"ptxas"
        /*0030*/ 	.string	"Cuda compilation tools, release 13.0, V13.0.88"
        /*0030*/ 	.string	"Build cuda_13.0.r13.0/compiler.36424714_0"
        /*0030*/ 	.string	"-arch sm_100 -m 64 "



//--------------------- .note.nv.cuinfo           --------------------------
	.section	.note.nv.cuinfo,"",@"SHT_NOTE"
	.sectionflags	@"SHF_NOTE_NV_CUINFO"
        /*0018*/ 	.short	0x0002
        /*001a*/ 	.short	0x0064
        /*001c*/ 	.short	0x0082
	.zero		2


//--------------------- .nv.info                  --------------------------
	.section	.nv.info,"",@"SHT_CUDA_INFO"
	.align	4


	//----- nvinfo : EIATTR_REGCOUNT
	.align		4
        /*0000*/ 	.byte	0x04, 0x2f
        /*0002*/ 	.short	(.L_1 - .L_0)
	.align		4
.L_0:
        /*0004*/ 	.word	index@(_Z16checkPrimeKernelxiPxPb)
        /*0008*/ 	.word	0x00000014


	//----- nvinfo : EIATTR_FRAME_SIZE
	.align		4
.L_1:
        /*000c*/ 	.byte	0x04, 0x11
        /*000e*/ 	.short	(.L_3 - .L_2)
	.align		4
.L_2:
        /*0010*/ 	.word	index@($__internal_0_$__cuda_sm20_rem_u64)
        /*0014*/ 	.word	0x00000000


	//----- nvinfo : EIATTR_FRAME_SIZE
	.align		4
.L_3:
        /*0018*/ 	.byte	0x04, 0x11
        /*001a*/ 	.short	(.L_5 - .L_4)
	.align		4
.L_4:
        /*001c*/ 	.word	index@(_Z16checkPrimeKernelxiPxPb)
        /*0020*/ 	.word	0x00000000


	//----- nvinfo : EIATTR_MIN_STACK_SIZE
	.align		4
.L_5:
        /*0024*/ 	.byte	0x04, 0x12
        /*0026*/ 	.short	(.L_7 - .L_6)
	.align		4
.L_6:
        /*0028*/ 	.word	index@(_Z16checkPrimeKernelxiPxPb)
        /*002c*/ 	.word	0x00000000
.L_7:


//--------------------- .nv.compat                --------------------------
	.section	.nv.compat,"",@"SHT_CUDA_COMPAT_INFO"
	.align	4
        /*0000*/ 	.byte	0x02, 0x09, 0x00, 0x00, 0x02, 0x02, 0x01, 0x00, 0x02, 0x05, 0x05, 0x00, 0x03, 0x07, 0x01, 0x01
        /*0010*/ 	.byte	0x02, 0x03, 0x00, 0x00, 0x02, 0x06, 0x01, 0x00, 0x04, 0x0b, 0x08, 0x00, 0x09, 0x00, 0x00, 0x00
        /*0020*/ 	.byte	0x00, 0x00, 0x00, 0x00


//--------------------- .nv.info._Z16checkPrimeKernelxiPxPb --------------------------
	.section	.nv.info._Z16checkPrimeKernelxiPxPb,"",@"SHT_CUDA_INFO"
	.sectionflags	@""
	.align	4


	//----- nvinfo : EIATTR_CUDA_API_VERSION
	.align		4
        /*0000*/ 	.byte	0x04, 0x37
        /*0002*/ 	.short	(.L_9 - .L_8)
.L_8:
        /*0004*/ 	.word	0x00000082


	//----- nvinfo : EIATTR_KPARAM_INFO
	.align		4
.L_9:
        /*0008*/ 	.byte	0x04, 0x17
        /*000a*/ 	.short	(.L_11 - .L_10)
.L_10:
        /*000c*/ 	.word	0x00000000
        /*0010*/ 	.short	0x0003
        /*0012*/ 	.short	0x0018
        /*0014*/ 	.byte	0x00, 0xf5, 0x21, 0x00


	//----- nvinfo : EIATTR_KPARAM_INFO
	.align		4
.L_11:
        /*0018*/ 	.byte	0x04, 0x17
        /*001a*/ 	.short	(.L_13 - .L_12)
.L_12:
        /*001c*/ 	.word	0x00000000
        /*0020*/ 	.short	0x0002
        /*0022*/ 	.short	0x0010
        /*0024*/ 	.byte	0x00, 0xf5, 0x21, 0x00


	//----- nvinfo : EIATTR_KPARAM_INFO
	.align		4
.L_13:
        /*0028*/ 	.byte	0x04, 0x17
        /*002a*/ 	.short	(.L_15 - .L_14)
.L_14:
        /*002c*/ 	.word	0x00000000
        /*0030*/ 	.short	0x0001
        /*0032*/ 	.short	0x0008
        /*0034*/ 	.byte	0x00, 0xf0, 0x11, 0x00


	//----- nvinfo : EIATTR_KPARAM_INFO
	.align		4
.L_15:
        /*0038*/ 	.byte	0x04, 0x17
        /*003a*/ 	.short	(.L_17 - .L_16)
.L_16:
        /*003c*/ 	.word	0x00000000
        /*0040*/ 	.short	0x0000
        /*0042*/ 	.short	0x0000
        /*0044*/ 	.byte	0x00, 0xf0, 0x21, 0x00


	//----- nvinfo : EIATTR_SPARSE_MMA_MASK
	.align		4
.L_17:
        /*0048*/ 	.byte	0x03, 0x50
        /*004a*/ 	.short	0x0000


	//----- nvinfo : EIATTR_MAXREG_COUNT
	.align		4
        /*004c*/ 	.byte	0x03, 0x1b
        /*004e*/ 	.short	0x00ff


	//----- nvinfo : EIATTR_MERCURY_ISA_VERSION
	.align		4
        /*0050*/ 	.byte	0x03, 0x5f
        /*0052*/ 	.short	0x0101


	//----- nvinfo : EIATTR_VRC_CTA_INIT_COUNT
	.align		4
        /*0054*/ 	.byte	0x02, 0x4a
	.zero		1
	.zero		1


	//----- nvinfo : EIATTR_EXIT_INSTR_OFFSETS
	.align		4
        /*0058*/ 	.byte	0x04, 0x1c
        /*005a*/ 	.short	(.L_19 - .L_18)


	//   ....[0]....
.L_18:
        /*005c*/ 	.word	0x00000070


	//   ....[1]....
        /*0060*/ 	.word	0x00000520


	//----- nvinfo : EIATTR_CRS_STACK_SIZE
	.align		4
.L_19:
        /*0064*/ 	.byte	0x04, 0x1e
        /*0066*/ 	.short	(.L_21 - .L_20)
.L_20:
        /*0068*/ 	.word	0x00000000


	//----- nvinfo : EIATTR_CBANK_PARAM_SIZE
	.align		4
.L_21:
        /*006c*/ 	.byte	0x03, 0x19
        /*006e*/ 	.short	0x0020


	//----- nvinfo : EIATTR_PARAM_CBANK
	.align		4
        /*0070*/ 	.byte	0x04, 0x0a
        /*0072*/ 	.short	(.L_23 - .L_22)
	.align		4
.L_22:
        /*0074*/ 	.word	index@(.nv.constant0._Z16checkPrimeKernelxiPxPb)
        /*0078*/ 	.short	0x0380
        /*007a*/ 	.short	0x0020


	//----- nvinfo : EIATTR_SW_WAR
	.align		4
.L_23:
        /*007c*/ 	.byte	0x04, 0x36
        /*007e*/ 	.short	(.L_25 - .L_24)
.L_24:
        /*0080*/ 	.word	0x00000008
.L_25:


//--------------------- .nv.callgraph             --------------------------
	.section	.nv.callgraph,"",@"SHT_CUDA_CALLGRAPH"
	.align	4
	.sectionentsize	8
	.align		4
        /*0000*/ 	.word	0x00000000
	.align		4
        /*0004*/ 	.word	0xffffffff
	.align		4
        /*0008*/ 	.word	0x00000000
	.align		4
        /*000c*/ 	.word	0xfffffffe
	.align		4
        /*0010*/ 	.word	0x00000000
	.align		4
        /*0014*/ 	.word	0xfffffffd
	.align		4
        /*0018*/ 	.word	0x00000000
	.align		4
        /*001c*/ 	.word	0xfffffffc


//--------------------- .text._Z16checkPrimeKernelxiPxPb --------------------------
	.section	.text._Z16checkPrimeKernelxiPxPb,"ax",@progbits
	.align	128
        .global         _Z16checkPrimeKernelxiPxPb
        .type           _Z16checkPrimeKernelxiPxPb,@function
        .size           _Z16checkPrimeKernelxiPxPb,(.L_x_7 - _Z16checkPrimeKernelxiPxPb)
        .other          _Z16checkPrimeKernelxiPxPb,@"STO_CUDA_ENTRY STV_DEFAULT"
_Z16checkPrimeKernelxiPxPb:
.text._Z16checkPrimeKernelxiPxPb:
[----:B------:R-:W-:Y:S01]  /*0000*/  LDC R1, c[0x0][0x37c] ;  /* 0x0000df00ff017b82 */ /* 0x000fe20000000800 */
[----:B------:R-:W0:Y:S07]  /*0010*/  S2R R3, SR_TID.X ;  /* 0x0000000000037919 */ /* 0x000e2e0000002100 */
[----:B------:R-:W0:Y:S01]  /*0020*/  S2UR UR4, SR_CTAID.X ;  /* 0x00000000000479c3 */ /* 0x000e220000002500 */
[----:B------:R-:W1:Y:S07]  /*0030*/  LDCU UR5, c[0x0][0x388] ;  /* 0x00007100ff0577ac */ /* 0x000e6e0008000800 */
[----:B------:R-:W0:Y:S02]  /*0040*/  LDC R0, c[0x0][0x360] ;  /* 0x0000d800ff007b82 */ /* 0x000e240000000800 */
[----:B0-----:R-:W-:-:S05]  /*0050*/  IMAD R0, R0, UR4, R3 ;  /* 0x0000000400007c24 */ /* 0x001fca000f8e0203 */
[----:B-1----:R-:W-:-:S13]  /*0060*/  ISETP.GE.AND P0, PT, R0, UR5, PT ;  /* 0x0000000500007c0c */ /* 0x002fda000bf06270 */
[----:B------:R-:W-:Y:S05]  /*0070*/  @P0 EXIT ;  /* 0x000000000000094d */ /* 0x000fea0003800000 */
[----:B------:R-:W0:Y:S01]  /*0080*/  LDCU.64 UR8, c[0x0][0x380] ;  /* 0x00007000ff0877ac */ /* 0x000e220008000a00 */
[----:B------:R-:W-:Y:S01]  /*0090*/  IMAD.SHL.U32 R3, R0, 0x2, RZ ;  /* 0x0000000200037824 */ /* 0x000fe200078e00ff */
[----:B------:R-:W-:Y:S01]  /*00a0*/  BSSY.RECONVERGENT B0, `(.L_x_0) ;  /* 0x0000040000007945 */ /* 0x000fe20003800200 */
[----:B------:R-:W-:Y:S01]  /*00b0*/  PRMT R8, RZ, 0x7610, R8 ;  /* 0x00007610ff087816 */ /* 0x000fe20000000008 */
[----:B------:R-:W1:Y:S02]  /*00c0*/  LDCU.64 UR4, c[0x0][0x358] ;  /* 0x00006b00ff0477ac */ /* 0x000e640008000a00 */
[----:B0-----:R-:W-:-:S04]  /*00d0*/  IADD3 R2, P0, PT, R3, UR8, RZ ;  /* 0x0000000803027c10 */ /* 0x001fc8000ff1e0ff */
[----:B------:R-:W-:Y:S02]  /*00e0*/  LEA.HI.X.SX32 R3, R3, UR9, 0x1, P0 ;  /* 0x0000000903037c11 */ /* 0x000fe400080f0eff */
[----:B------:R-:W-:-:S04]  /*00f0*/  ISETP.GE.U32.AND P0, PT, R2, 0x2, PT ;  /* 0x000000020200780c */ /* 0x000fc80003f06070 */
[----:B------:R-:W-:-:S13]  /*0100*/  ISETP.GE.AND.EX P0, PT, R3, RZ, PT, P0 ;  /* 0x000000ff0300720c */ /* 0x000fda0003f06300 */
[----:B-1----:R-:W-:Y:S05]  /*0110*/  @!P0 BRA `(.L_x_1) ;  /* 0x0000000000e08947 */ /* 0x002fea0003800000 */
[----:B------:R-:W-:Y:S01]  /*0120*/  ISETP.NE.U32.AND P0, PT, R2, 0x2, PT ;  /* 0x000000020200780c */ /* 0x000fe20003f05070 */
[----:B------:R-:W-:-:S03]  /*0130*/  IMAD.MOV.U32 R8, RZ, RZ, 0x1 ;  /* 0x00000001ff087424 */ /* 0x000fc600078e00ff */
[----:B------:R-:W-:-:S13]  /*0140*/  ISETP.NE.AND.EX P0, PT, R3, RZ, PT, P0 ;  /* 0x000000ff0300720c */ /* 0x000fda0003f05300 */
[----:B------:R-:W-:Y:S05]  /*0150*/  @!P0 BRA `(.L_x_1) ;  /* 0x0000000000d08947 */ /* 0x000fea0003800000 */
[----:B------:R-:W-:Y:S01]  /*0160*/  ULOP3.LUT UR6, UR8, 0x1, URZ, 0xc0, !UPT ;  /* 0x0000000108067892 */ /* 0x000fe2000f8ec0ff */
[----:B------:R-:W-:-:S03]  /*0170*/  PRMT R8, RZ, 0x7610, R8 ;  /* 0x00007610ff087816 */ /* 0x000fc60000000008 */
[----:B------:R-:W-:-:S04]  /*0180*/  UISETP.NE.U32.AND UP0, UPT, UR6, 0x1, UPT ;  /* 0x000000010600788c */ /* 0x000fc8000bf05070 */
[----:B------:R-:W-:-:S09]  /*0190*/  UISETP.NE.U32.AND.EX UP0, UPT, URZ, URZ, UPT, UP0 ;  /* 0x000000ffff00728c */ /* 0x000fd2000bf05100 */
[----:B------:R-:W-:Y:S05]  /*01a0*/  BRA.U UP0, `(.L_x_1) ;  /* 0x0000000100bc7547 */ /* 0x000fea000b800000 */
[----:B------:R-:W-:Y:S01]  /*01b0*/  ISETP.GE.U32.AND P0, PT, R2, 0x9, PT ;  /* 0x000000090200780c */ /* 0x000fe20003f06070 */
[----:B------:R-:W-:-:S03]  /*01c0*/  IMAD.MOV.U32 R8, RZ, RZ, 0x1 ;  /* 0x00000001ff087424 */ /* 0x000fc600078e00ff */
[----:B------:R-:W-:-:S13]  /*01d0*/  ISETP.GE.U32.AND.EX P0, PT, R3, RZ, PT, P0 ;  /* 0x000000ff0300720c */ /* 0x000fda0003f06100 */
[----:B------:R-:W-:Y:S05]  /*01e0*/  @!P0 BRA `(.L_x_1) ;  /* 0x0000000000ac8947 */ /* 0x000fea0003800000 */
[----:B------:R-:W-:Y:S02]  /*01f0*/  HFMA2 R4, -RZ, RZ, 0, 0 ;  /* 0x00000000ff047431 */ /* 0x000fe400000001ff */
[----:B------:R-:W-:-:S07]  /*0200*/  IMAD.MOV.U32 R5, RZ, RZ, 0x3 ;  /* 0x00000003ff057424 */ /* 0x000fce00078e00ff */
.L_x_5:
[----:B------:R-:W-:Y:S01]  /*0210*/  LOP3.LUT R6, R3, R4, RZ, 0xfc, !PT ;  /* 0x0000000403067212 */ /* 0x000fe200078efcff */
[----:B------:R-:W-:Y:S03]  /*0220*/  BSSY.RECONVERGENT B1, `(.L_x_2) ;  /* 0x000001b000017945 */ /* 0x000fe60003800200 */
[----:B------:R-:W-:-:S13]  /*0230*/  ISETP.NE.U32.AND P0, PT, R6, RZ, PT ;  /* 0x000000ff0600720c */ /* 0x000fda0003f05070 */
[----:B------:R-:W-:Y:S05]  /*0240*/  @P0 BRA `(.L_x_3) ;  /* 0x0000000000500947 */ /* 0x000fea0003800000 */
[----:B------:R-:W0:Y:S01]  /*0250*/  I2F.U32.RP R8, R5 ;  /* 0x0000000500087306 */ /* 0x000e220000209000 */
[----:B------:R-:W-:-:S07]  /*0260*/  ISETP.NE.U32.AND P1, PT, R5, RZ, PT ;  /* 0x000000ff0500720c */ /* 0x000fce0003f25070 */
[----:B0-----:R-:W0:Y:S02]  /*0270*/  MUFU.RCP R8, R8 ;  /* 0x0000000800087308 */ /* 0x001e240000001000 */
[----:B0-----:R-:W-:-:S06]  /*0280*/  VIADD R6, R8, 0xffffffe ;  /* 0x0ffffffe08067836 */ /* 0x001fcc0000000000 */
[----:B------:R0:W1:Y:S02]  /*0290*/  F2I.FTZ.U32.TRUNC.NTZ R7, R6 ;  /* 0x0000000600077305 */ /* 0x000064000021f000 */
[----:B0-----:R-:W-:Y:S02]  /*02a0*/  IMAD.MOV.U32 R6, RZ, RZ, RZ ;  /* 0x000000ffff067224 */ /* 0x001fe400078e00ff */
[----:B-1----:R-:W-:-:S04]  /*02b0*/  IMAD.MOV R10, RZ, RZ, -R7 ;  /* 0x000000ffff0a7224 */ /* 0x002fc800078e0a07 */
[----:B------:R-:W-:-:S04]  /*02c0*/  IMAD R9, R10, R5, RZ ;  /* 0x000000050a097224 */ /* 0x000fc800078e02ff */
[----:B------:R-:W-:-:S06]  /*02d0*/  IMAD.HI.U32 R7, R7, R9, R6 ;  /* 0x0000000907077227 */ /* 0x000fcc00078e0006 */
[----:B------:R-:W-:-:S05]  /*02e0*/  IMAD.HI.U32 R7, R7, R2, RZ ;  /* 0x0000000207077227 */ /* 0x000fca00078e00ff */
[----:B------:R-:W-:-:S05]  /*02f0*/  IADD3 R7, PT, PT, -R7, RZ, RZ ;  /* 0x000000ff07077210 */ /* 0x000fca0007ffe1ff */
[----:B------:R-:W-:-:S05]  /*0300*/  IMAD R10, R5, R7, R2 ;  /* 0x00000007050a7224 */ /* 0x000fca00078e0202 */
[----:B------:R-:W-:-:S13]  /*0310*/  ISETP.GE.U32.AND P0, PT, R10, R5, PT ;  /* 0x000000050a00720c */ /* 0x000fda0003f06070 */
[----:B------:R-:W-:-:S05]  /*0320*/  @P0 IMAD.IADD R10, R10, 0x1, -R5 ;  /* 0x000000010a0a0824 */ /* 0x000fca00078e0a05 */
[----:B------:R-:W-:-:S13]  /*0330*/  ISETP.GE.U32.AND P0, PT, R10, R5, PT ;  /* 0x000000050a00720c */ /* 0x000fda0003f06070 */
[----:B------:R-:W-:Y:S01]  /*0340*/  @P0 IMAD.IADD R10, R10, 0x1, -R5 ;  /* 0x000000010a0a0824 */ /* 0x000fe200078e0a05 */
[----:B------:R-:W-:-:S04]  /*0350*/  @!P1 LOP3.LUT R10, RZ, R5, RZ, 0x33, !PT ;  /* 0x00000005ff0a9212 */ /* 0x000fc800078e33ff */
[----:B------:R-:W-:-:S04]  /*0360*/  ISETP.NE.U32.AND P0, PT, R10, RZ, PT ;  /* 0x000000ff0a00720c */ /* 0x000fc80003f05070 */
[----:B------:R-:W-:Y:S01]  /*0370*/  ISETP.NE.AND.EX P0, PT, RZ, RZ, PT, P0 ;  /* 0x000000ffff00720c */ /* 0x000fe20003f05300 */
[----:B------:R-:W-:-:S12]  /*0380*/  BRA `(.L_x_4) ;  /* 0x0000000000107947 */ /* 0x000fd80003800000 */
.L_x_3:
[----:B------:R-:W-:-:S07]  /*0390*/  MOV R6, 0x3b0 ;  /* 0x000003b000067802 */ /* 0x000fce0000000f00 */
[----:B------:R-:W-:Y:S05]  /*03a0*/  CALL.REL.NOINC `($__internal_0_$__cuda_sm20_rem_u64) ;  /* 0x0000000000607944 */ /* 0x000fea0003c00000 */
[----:B------:R-:W-:-:S04]  /*03b0*/  ISETP.NE.U32.AND P0, PT, R8, RZ, PT ;  /* 0x000000ff0800720c */ /* 0x000fc80003f05070 */
[----:B------:R-:W-:-:S13]  /*03c0*/  ISETP.NE.AND.EX P0, PT, R9, RZ, PT, P0 ;  /* 0x000000ff0900720c */ /* 0x000fda0003f05300 */
.L_x_4:
[----:B------:R-:W-:Y:S05]  /*03d0*/  BSYNC.RECONVERGENT B1 ;  /* 0x0000000000017941 */ /* 0x000fea0003800200 */
.L_x_2:
[----:B------:R-:W-:Y:S01]  /*03e0*/  PRMT R8, RZ, 0x7610, R8 ;  /* 0x00007610ff087816 */ /* 0x000fe20000000008 */
[----:B------:R-:W-:Y:S06]  /*03f0*/  @!P0 BRA `(.L_x_1) ;  /* 0x0000000000288947 */ /* 0x000fec0003800000 */
[----:B------:R-:W-:-:S05]  /*0400*/  IADD3 R5, P0, PT, R5, 0x2, RZ ;  /* 0x0000000205057810 */ /* 0x000fca0007f1e0ff */
[----:B------:R-:W-:Y:S02]  /*0410*/  IMAD.X R4, RZ, RZ, R4, P0 ;  /* 0x000000ffff047224 */ /* 0x000fe400000e0604 */
[----:B------:R-:W-:-:S04]  /*0420*/  IMAD.WIDE.U32 R6, R5, R5, RZ ;  /* 0x0000000505067225 */ /* 0x000fc800078e00ff */
[----:B------:R-:W-:Y:S01]  /*0430*/  IMAD R8, R4, R5, RZ ;  /* 0x0000000504087224 */ /* 0x000fe200078e02ff */
[----:B------:R-:W-:-:S03]  /*0440*/  ISETP.GT.U32.AND P0, PT, R6, R2, PT ;  /* 0x000000020600720c */ /* 0x000fc60003f04070 */
[----:B------:R-:W-:-:S05]  /*0450*/  IMAD R9, R5, R4, R8 ;  /* 0x0000000405097224 */ /* 0x000fca00078e0208 */
[----:B------:R-:W-:-:S04]  /*0460*/  IADD3 R7, PT, PT, R7, R9, RZ ;  /* 0x0000000907077210 */ /* 0x000fc80007ffe0ff */
[----:B------:R-:W-:-:S13]  /*0470*/  ISETP.GT.AND.EX P0, PT, R7, R3, PT, P0 ;  /* 0x000000030700720c */ /* 0x000fda0003f04300 */
[----:B------:R-:W-:Y:S05]  /*0480*/  @!P0 BRA `(.L_x_5) ;  /* 0xfffffffc00608947 */ /* 0x000fea000383ffff */
[----:B------:R-:W-:-:S07]  /*0490*/  IMAD.MOV.U32 R8, RZ, RZ, 0x1 ;  /* 0x00000001ff087424 */ /* 0x000fce00078e00ff */
.L_x_1:
[----:B------:R-:W-:Y:S05]  /*04a0*/  BSYNC.RECONVERGENT B0 ;  /* 0x0000000000007941 */ /* 0x000fea0003800200 */
.L_x_0:
[----:B------:R-:W0:Y:S01]  /*04b0*/  LDC.64 R4, c[0x0][0x390] ;  /* 0x0000e400ff047b82 */ /* 0x000e220000000a00 */
[----:B------:R-:W1:Y:S02]  /*04c0*/  LDCU.64 UR6, c[0x0][0x398] ;  /* 0x00007300ff0677ac */ /* 0x000e640008000a00 */
[----:B-1----:R-:W-:-:S04]  /*04d0*/  IADD3 R6, P0, PT, R0, UR6, RZ ;  /* 0x0000000600067c10 */ /* 0x002fc8000ff1e0ff */
[C---:B------:R-:W-:Y:S01]  /*04e0*/  LEA.HI.X.SX32 R7, R0.reuse, UR7, 0x1, P0 ;  /* 0x0000000700077c11 */ /* 0x040fe200080f0eff */
[----:B0-----:R-:W-:-:S05]  /*04f0*/  IMAD.WIDE R4, R0, 0x8, R4 ;  /* 0x0000000800047825 */ /* 0x001fca00078e0204 */
[----:B------:R-:W-:Y:S04]  /*0500*/  STG.E.64 desc[UR4][R4.64], R2 ;  /* 0x0000000204007986 */ /* 0x000fe8000c101b04 */
[----:B------:R-:W-:Y:S01]  /*0510*/  STG.E.U8 desc[UR4][R6.64], R8 ;  /* 0x0000000806007986 */ /* 0x000fe2000c101104 */
[----:B------:R-:W-:Y:S05]  /*0520*/  EXIT ;  /* 0x000000000000794d */ /* 0x000fea0003800000 */
        .weak           $__internal_0_$__cuda_sm20_rem_u64
        .type           $__internal_0_$__cuda_sm20_rem_u64,@function
        .size           $__internal_0_$__cuda_sm20_rem_u64,(.L_x_7 - $__internal_0_$__cuda_sm20_rem_u64)
$__internal_0_$__cuda_sm20_rem_u64:
[----:B------:R-:W-:Y:S02]  /*0530*/  IMAD.MOV.U32 R12, RZ, RZ, R5 ;  /* 0x000000ffff0c7224 */ /* 0x000fe400078e0005 */
[----:B------:R-:W-:-:S04]  /*0540*/  IMAD.MOV.U32 R13, RZ, RZ, R4 ;  /* 0x000000ffff0d7224 */ /* 0x000fc800078e0004 */
[----:B------:R-:W0:Y:S08]  /*0550*/  I2F.U64.RP R7, R12 ;  /* 0x0000000c00077312 */ /* 0x000e300000309000 */
[----:B0-----:R-:W0:Y:S02]  /*0560*/  MUFU.RCP R7, R7 ;  /* 0x0000000700077308 */ /* 0x001e240000001000 */
[----:B0-----:R-:W-:-:S06]  /*0570*/  IADD3 R8, PT, PT, R7, 0x1ffffffe, RZ ;  /* 0x1ffffffe07087810 */ /* 0x001fcc0007ffe0ff */
[----:B------:R-:W0:Y:S02]  /*0580*/  F2I.U64.TRUNC R8, R8 ;  /* 0x0000000800087311 */ /* 0x000e24000020d800 */
[----:B0-----:R-:W-:-:S04]  /*0590*/  IMAD.WIDE.U32 R10, R8, R5, RZ ;  /* 0x00000005080a7225 */ /* 0x001fc800078e00ff */
[----:B------:R-:W-:Y:S01]  /*05a0*/  IMAD R11, R8, R4, R11 ;  /* 0x00000004080b7224 */ /* 0x000fe200078e020b */
[----:B------:R-:W-:-:S03]  /*05b0*/  IADD3 R15, P0, PT, RZ, -R10, RZ ;  /* 0x8000000aff0f7210 */ /* 0x000fc60007f1e0ff */
[----:B------:R-:W-:Y:S02]  /*05c0*/  IMAD R11, R9, R5, R11 ;  /* 0x00000005090b7224 */ /* 0x000fe400078e020b */
[----:B------:R-:W-:-:S04]  /*05d0*/  IMAD.HI.U32 R10, R8, R15, RZ ;  /* 0x0000000f080a7227 */ /* 0x000fc800078e00ff */
[----:B------:R-:W-:Y:S02]  /*05e0*/  IMAD.X R17, RZ, RZ, ~R11, P0 ;  /* 0x000000ffff117224 */ /* 0x000fe400000e0e0b */
[----:B------:R-:W-:Y:S02]  /*05f0*/  IMAD.MOV.U32 R11, RZ, RZ, R8 ;  /* 0x000000ffff0b7224 */ /* 0x000fe400078e0008 */
[-C--:B------:R-:W-:Y:S02]  /*0600*/  IMAD R13, R9, R17.reuse, RZ ;  /* 0x00000011090d7224 */ /* 0x080fe400078e02ff */
[----:B------:R-:W-:-:S04]  /*0610*/  IMAD.WIDE.U32 R10, P0, R8, R17, R10 ;  /* 0x00000011080a7225 */ /* 0x000fc8000780000a */
[----:B------:R-:W-:-:S04]  /*0620*/  IMAD.HI.U32 R7, R9, R17, RZ ;  /* 0x0000001109077227 */ /* 0x000fc800078e00ff */
[----:B------:R-:W-:-:S04]  /*0630*/  IMAD.HI.U32 R10, P1, R9, R15, R10 ;  /* 0x0000000f090a7227 */ /* 0x000fc8000782000a */
[----:B------:R-:W-:Y:S01]  /*0640*/  IMAD.X R7, R7, 0x1, R9, P0 ;  /* 0x0000000107077824 */ /* 0x000fe200000e0609 */
[----:B------:R-:W-:-:S04]  /*0650*/  IADD3 R11, P2, PT, R13, R10, RZ ;  /* 0x0000000a0d0b7210 */ /* 0x000fc80007f5e0ff */
[----:B------:R-:W-:Y:S01]  /*0660*/  IADD3.X R7, PT, PT, RZ, RZ, R7, P2, P1 ;  /* 0x000000ffff077210 */ /* 0x000fe200017e2407 */
[----:B------:R-:W-:-:S04]  /*0670*/  IMAD.WIDE.U32 R8, R11, R5, RZ ;  /* 0x000000050b087225 */ /* 0x000fc800078e00ff */
[----:B------:R-:W-:Y:S01]  /*0680*/  IMAD R10, R11, R4, R9 ;  /* 0x000000040b0a7224 */ /* 0x000fe200078e0209 */
[----:B------:R-:W-:-:S03]  /*0690*/  IADD3 R9, P0, PT, RZ, -R8, RZ ;  /* 0x80000008ff097210 */ /* 0x000fc60007f1e0ff */
[----:B------:R-:W-:Y:S02]  /*06a0*/  IMAD R8, R7, R5, R10 ;  /* 0x0000000507087224 */ /* 0x000fe400078e020a */
[----:B------:R-:W-:-:S03]  /*06b0*/  IMAD.HI.U32 R10, R11, R9, RZ ;  /* 0x000000090b0a7227 */ /* 0x000fc600078e00ff */
[----:B------:R-:W-:-:S05]  /*06c0*/  IADD3.X R8, PT, PT, RZ, ~R8, RZ, P0, !PT ;  /* 0x80000008ff087210 */ /* 0x000fca00007fe4ff */
[----:B------:R-:W-:-:S04]  /*06d0*/  IMAD.WIDE.U32 R10, P0, R11, R8, R10 ;  /* 0x000000080b0a7225 */ /* 0x000fc8000780000a */
[C---:B------:R-:W-:Y:S02]  /*06e0*/  IMAD R12, R7.reuse, R8, RZ ;  /* 0x00000008070c7224 */ /* 0x040fe400078e02ff */
[----:B------:R-:W-:-:S04]  /*06f0*/  IMAD.HI.U32 R11, P1, R7, R9, R10 ;  /* 0x00000009070b7227 */ /* 0x000fc8000782000a */
[----:B------:R-:W-:Y:S01]  /*0700*/  IMAD.HI.U32 R8, R7, R8, RZ ;  /* 0x0000000807087227 */ /* 0x000fe200078e00ff */
[----:B------:R-:W-:-:S03]  /*0710*/  IADD3 R11, P2, PT, R12, R11, RZ ;  /* 0x0000000b0c0b7210 */ /* 0x000fc60007f5e0ff */
[----:B------:R-:W-:Y:S02]  /*0720*/  IMAD.X R7, R8, 0x1, R7, P0 ;  /* 0x0000000108077824 */ /* 0x000fe400000e0607 */
[----:B------:R-:W-:-:S03]  /*0730*/  IMAD.HI.U32 R8, R11, R2, RZ ;  /* 0x000000020b087227 */ /* 0x000fc600078e00ff */
[----:B------:R-:W-:Y:S01]  /*0740*/  IADD3.X R7, PT, PT, RZ, RZ, R7, P2, P1 ;  /* 0x000000ffff077210 */ /* 0x000fe200017e2407 */
[----:B------:R-:W-:Y:S02]  /*0750*/  IMAD.MOV.U32 R9, RZ, RZ, RZ ;  /* 0x000000ffff097224 */ /* 0x000fe400078e00ff */
[----:B------:R-:W-:-:S04]  /*0760*/  IMAD.WIDE.U32 R8, R11, R3, R8 ;  /* 0x000000030b087225 */ /* 0x000fc800078e0008 */
[C---:B------:R-:W-:Y:S02]  /*0770*/  IMAD R11, R7.reuse, R3, RZ ;  /* 0x00000003070b7224 */ /* 0x040fe400078e02ff */
[----:B------:R-:W-:-:S04]  /*0780*/  IMAD.HI.U32 R8, P0, R7, R2, R8 ;  /* 0x0000000207087227 */ /* 0x000fc80007800008 */
[----:B------:R-:W-:Y:S01]  /*0790*/  IMAD.HI.U32 R7, R7, R3, RZ ;  /* 0x0000000307077227 */ /* 0x000fe200078e00ff */
[----:B------:R-:W-:-:S03]  /*07a0*/  IADD3 R11, P1, PT, R11, R8, RZ ;  /* 0x000000080b0b7210 */ /* 0x000fc60007f3e0ff */
[----:B------:R-:W-:Y:S02]  /*07b0*/  IMAD.X R7, RZ, RZ, R7, P0 ;  /* 0x000000ffff077224 */ /* 0x000fe400000e0607 */
[----:B------:R-:W-:-:S03]  /*07c0*/  IMAD.WIDE.U32 R8, R11, R5, RZ ;  /* 0x000000050b087225 */ /* 0x000fc600078e00ff */
[----:B------:R-:W-:Y:S01]  /*07d0*/  IADD3.X R10, PT, PT, RZ, R7, RZ, P1, !PT ;  /* 0x00000007ff0a7210 */ /* 0x000fe20000ffe4ff */
[----:B------:R-:W-:Y:S01]  /*07e0*/  IMAD R11, R11, R4, R9 ;  /* 0x000000040b0b7224 */ /* 0x000fe200078e0209 */
[----:B------:R-:W-:-:S03]  /*07f0*/  IADD3 R8, P1, PT, -R8, R2, RZ ;  /* 0x0000000208087210 */ /* 0x000fc60007f3e1ff */
[-C--:B------:R-:W-:Y:S01]  /*0800*/  IMAD R11, R10, R5.reuse, R11 ;  /* 0x000000050a0b7224 */ /* 0x080fe200078e020b */
[----:B------:R-:W-:-:S03]  /*0810*/  ISETP.GE.U32.AND P0, PT, R8, R5, PT ;  /* 0x000000050800720c */ /* 0x000fc60003f06070 */
[----:B------:R-:W-:Y:S01]  /*0820*/  IMAD.X R11, R3, 0x1, ~R11, P1 ;  /* 0x00000001030b7824 */ /* 0x000fe200008e0e0b */
[----:B------:R-:W-:-:S04]  /*0830*/  IADD3 R10, P1, PT, -R5, R8, RZ ;  /* 0x00000008050a7210 */ /* 0x000fc80007f3e1ff */
[C---:B------:R-:W-:Y:S01]  /*0840*/  ISETP.GE.U32.AND.EX P0, PT, R11.reuse, R4, PT, P0 ;  /* 0x000000040b00720c */ /* 0x040fe20003f06100 */
[----:B------:R-:W-:Y:S01]  /*0850*/  IMAD.X R7, R11, 0x1, ~R4, P1 ;  /* 0x000000010b077824 */ /* 0x000fe200008e0e04 */
[----:B------:R-:W-:Y:S02]  /*0860*/  ISETP.NE.U32.AND P1, PT, R5, RZ, PT ;  /* 0x000000ff0500720c */ /* 0x000fe40003f25070 */
[----:B------:R-:W-:Y:S02]  /*0870*/  SEL R10, R10, R8, P0 ;  /* 0x000000080a0a7207 */ /* 0x000fe40000000000 */
[----:B------:R-:W-:Y:S02]  /*0880*/  SEL R7, R7, R11, P0 ;  /* 0x0000000b07077207 */ /* 0x000fe40000000000 */
[----:B------:R-:W-:Y:S02]  /*0890*/  ISETP.GE.U32.AND P0, PT, R10, R5, PT ;  /* 0x000000050a00720c */ /* 0x000fe40003f06070 */
[----:B------:R-:W-:-:S02]  /*08a0*/  IADD3 R8, P2, PT, -R5, R10, RZ ;  /* 0x0000000a05087210 */ /* 0x000fc40007f5e1ff */
[----:B------:R-:W-:Y:S02]  /*08b0*/  ISETP.GE.U32.AND.EX P0, PT, R7, R4, PT, P0 ;  /* 0x000000040700720c */ /* 0x000fe40003f06100 */
[CC--:B------:R-:W-:Y:S02]  /*08c0*/  IADD3.X R9, PT, PT, ~R4.reuse, R7.reuse, RZ, P2, !PT ;  /* 0x0000000704097210 */ /* 0x0c0fe400017fe5ff */
[----:B------:R-:W-:Y:S02]  /*08d0*/  ISETP.NE.AND.EX P1, PT, R4, RZ, PT, P1 ;  /* 0x000000ff0400720c */ /* 0x000fe40003f25310 */
[----:B------:R-:W-:Y:S01]  /*08e0*/  SEL R9, R9, R7, P0 ;  /* 0x0000000709097207 */ /* 0x000fe20000000000 */
[----:B------:R-:W-:Y:S01]  /*08f0*/  IMAD.MOV.U32 R7, RZ, RZ, 0x0 ;  /* 0x00000000ff077424 */ /* 0x000fe200078e00ff */
[----:B------:R-:W-:Y:S02]  /*0900*/  SEL R8, R8, R10, P0 ;  /* 0x0000000a08087207 */ /* 0x000fe40000000000 */
[----:B------:R-:W-:-:S02]  /*0910*/  SEL R9, R9, 0xffffffff, P1 ;  /* 0xffffffff09097807 */ /* 0x000fc40000800000 */
[----:B------:R-:W-:Y:S01]  /*0920*/  SEL R8, R8, 0xffffffff, P1 ;  /* 0xffffffff08087807 */ /* 0x000fe20000800000 */
[----:B------:R-:W-:Y:S06]  /*0930*/  RET.REL.NODEC R6 `(_Z16checkPrimeKernelxiPxPb) ;  /* 0xfffffff406b07950 */ /* 0x000fec0003c3ffff */
.L_x_6:
[----:B------:R-:W-:-:S00]  /*0940*/  BRA `(.L_x_6) ;  /* 0xfffffffc00fc7947 */ /* 0x000fc0000383ffff */
[----:B------:R-:W-:-:S00]  /*0950*/  NOP ;  /* 0x0000000000007918 */ /* 0x000fc00000000000 */
        /* <DEDUP_REMOVED lines=10> */
.L_x_7:


//--------------------- .nv.shared.reserved.0     --------------------------
	.section	.nv.shared.reserved.0,"aw",@nobits
	.weak		__nv_reservedSMEM_offset_0_alias
	.size		__nv_reservedSMEM_offset_0_alias, 0, 64
	.other		__nv_reservedSMEM_offset_0_alias,@"STO_CUDA_RESERVED_SHARED STV_DEFAULT"
__nv_reservedSMEM_offset_0_alias:
	.zero		0
	.zero		64


//--------------------- .nv.constant0._Z16checkPrimeKernelxiPxPb --------------------------
	.section	.nv.constant0._Z16checkPrimeKernelxiPxPb,"a",@progbits
	.sectionflags	@""
	.align	4
.nv.constant0._Z16checkPrimeKernelxiPxPb:
	.zero		928


//--------------------- SYMBOLS --------------------------

	.type		.nv.reservedSmem.offset0,@object
	.size		.nv.reservedSmem.offset0,0x4
